//
// Generated by NVIDIA NVVM Compiler
//
// Compiler Build ID: CL-36424714
// Cuda compilation tools, release 13.0, V13.0.88
// Based on NVVM 20.0.0
//

.version 9.0
.target sm_100
.address_size 64

	// .globl	_Z4walkv
.extern .func  (.param .b32 func_retval0) vprintf
(
	.param .b64 vprintf_param_0,
	.param .b64 vprintf_param_1
)
;
.global .align 1 .b8 $str[62] = {98, 32, 40, 120, 44, 32, 121, 44, 32, 122, 41, 58, 32, 37, 50, 100, 44, 32, 37, 50, 100, 44, 32, 37, 50, 100, 32, 116, 32, 40, 120, 44, 32, 121, 44, 32, 122, 41, 58, 32, 37, 50, 100, 44, 32, 37, 50, 100, 44, 32, 37, 50, 100, 32, 61, 62, 32, 37, 50, 100, 10};

.visible .entry _Z4walkv()
{
	.local .align 8 .b8 	__local_depot0[32];
	.reg .b64 	%SP;
	.reg .b64 	%SPL;
	.reg .b32 	%r<11>;
	.reg .b64 	%rd<5>;

	mov.u64 	%SPL, __local_depot0;
	cvta.local.u64 	%SP, %SPL;
	add.u64 	%rd1, %SP, 0;
	add.u64 	%rd2, %SPL, 0;
	mov.u32 	%r1, %ctaid.x;
	mov.u32 	%r2, %ntid.x;
	mov.u32 	%r3, %tid.x;
	mad.lo.s32 	%r4, %r1, %r2, %r3;
	mov.u32 	%r5, %ctaid.y;
	mov.u32 	%r6, %ctaid.z;
	mov.u32 	%r7, %tid.y;
	mov.u32 	%r8, %tid.z;
	st.local.v2.u32 	[%rd2], {%r1, %r5};
	st.local.v2.u32 	[%rd2+8], {%r6, %r3};
	st.local.v2.u32 	[%rd2+16], {%r7, %r8};
	st.local.u32 	[%rd2+24], %r4;
	mov.u64 	%rd3, $str;
	cvta.global.u64 	%rd4, %rd3;
	{ // callseq 0, 0
	.param .b64 param0;
	st.param.b64 	[param0], %rd4;
	.param .b64 param1;
	st.param.b64 	[param1], %rd1;
	.param .b32 retval0;
	call.uni (retval0), 
	vprintf, 
	(
	param0, 
	param1
	);
	ld.param.b32 	%r9, [retval0];
	} // callseq 0
	ret;

}


// ===== COMPILED SASS (sm_100) =====

	.target	sm_100

	.elftype	@"ET_EXEC"


//--------------------- .note.nv.tkinfo           --------------------------
	.section	.note.nv.tkinfo,"",@"SHT_NOTE"
	.sectionflags	@"SHF_NOTE_NV_TKINFO"
	.tkinfo
        /*0018*/ 	.word	0x00000002
        /*0030*/ 	.string	""
        /*0030*/ 	.string	"ptxas"
        /*0030*/ 	.string	"Cuda compilation tools, release 13.0, V13.0.88"
        /*0030*/ 	.string	"Build cuda_13.0.r13.0/compiler.36424714_0"
        /*0030*/ 	.string	"-arch sm_100 -m 64 "



//--------------------- .note.nv.cuinfo           --------------------------
	.section	.note.nv.cuinfo,"",@"SHT_NOTE"
	.sectionflags	@"SHF_NOTE_NV_CUINFO"
        /*0018*/ 	.short	0x0002
        /*001a*/ 	.short	0x0064
        /*001c*/ 	.short	0x0082
	.zero		2


//--------------------- .nv.info                  --------------------------
	.section	.nv.info,"",@"SHT_CUDA_INFO"
	.align	4


	//----- nvinfo : EIATTR_REGCOUNT
	.align		4
        /*0000*/ 	.byte	0x04, 0x2f
        /*0002*/ 	.short	(.L_2 - .L_1)
	.align		4
.L_1:
        /*0004*/ 	.word	index@(_Z4walkv)
        /*0008*/ 	.word	0x00000018


	//----- nvinfo : EIATTR_FRAME_SIZE
	.align		4
.L_2:
        /*000c*/ 	.byte	0x04, 0x11
        /*000e*/ 	.short	(.L_4 - .L_3)
	.align		4
.L_3:
        /*0010*/ 	.word	index@(_Z4walkv)
        /*0014*/ 	.word	0x00000020


	//----- nvinfo : EIATTR_MIN_STACK_SIZE
	.align		4
.L_4:
        /*0018*/ 	.byte	0x04, 0x12
        /*001a*/ 	.short	(.L_6 - .L_5)
	.align		4
.L_5:
        /*001c*/ 	.word	index@(_Z4walkv)
        /*0020*/ 	.word	0x00000020
.L_6:


//--------------------- .nv.compat                --------------------------
	.section	.nv.compat,"",@"SHT_CUDA_COMPAT_INFO"
	.align	4
        /*0000*/ 	.byte	0x02, 0x09, 0x00, 0x00, 0x02, 0x02, 0x01, 0x00, 0x02, 0x05, 0x05, 0x00, 0x03, 0x07, 0x01, 0x01
        /*0010*/ 	.byte	0x02, 0x03, 0x00, 0x00, 0x02, 0x06, 0x01, 0x00, 0x04, 0x0b, 0x08, 0x00, 0x09, 0x00, 0x00, 0x00
        /*0020*/ 	.byte	0x00, 0x00, 0x00, 0x00


//--------------------- .nv.info._Z4walkv         --------------------------
	.section	.nv.info._Z4walkv,"",@"SHT_CUDA_INFO"
	.sectionflags	@""
	.align	4


	//----- nvinfo : EIATTR_CUDA_API_VERSION
	.align		4
        /*0000*/ 	.byte	0x04, 0x37
        /*0002*/ 	.short	(.L_8 - .L_7)
.L_7:
        /*0004*/ 	.word	0x00000082


	//----- nvinfo : EIATTR_SPARSE_MMA_MASK
	.align		4
.L_8:
        /*0008*/ 	.byte	0x03, 0x50
        /*000a*/ 	.short	0x0000


	//----- nvinfo : EIATTR_MAXREG_COUNT
	.align		4
        /*000c*/ 	.byte	0x03, 0x1b
        /*000e*/ 	.short	0x00ff


	//----- nvinfo : EIATTR_EXTERNS
	.align		4
        /*0010*/ 	.byte	0x04, 0x0f
        /*0012*/ 	.short	(.L_10 - .L_9)


	//   ....[0]....
	.align		4
.L_9:
        /*0014*/ 	.word	index@(vprintf)


	//----- nvinfo : EIATTR_MERCURY_ISA_VERSION
	.align		4
.L_10:
        /*0018*/ 	.byte	0x03, 0x5f
        /*001a*/ 	.short	0x0101


	//----- nvinfo : EIATTR_VRC_CTA_INIT_COUNT
	.align		4
        /*001c*/ 	.byte	0x02, 0x4a
	.zero		1
	.zero		1


	//----- nvinfo : EIATTR_SYSCALL_OFFSETS
	.align		4
        /*0020*/ 	.byte	0x04, 0x46
        /*0022*/ 	.short	(.L_12 - .L_11)


	//   ....[0]....
.L_11:
        /*0024*/ 	.word	0x00000180


	//----- nvinfo : EIATTR_EXIT_INSTR_OFFSETS
	.align		4
.L_12:
        /*0028*/ 	.byte	0x04, 0x1c
        /*002a*/ 	.short	(.L_14 - .L_13)


	//   ....[0]....
.L_13:
        /*002c*/ 	.word	0x00000190


	//----- nvinfo : EIATTR_SW_WAR
	.align		4
.L_14:
        /*0030*/ 	.byte	0x04, 0x36
        /*0032*/ 	.short	(.L_16 - .L_15)
.L_15:
        /*0034*/ 	.word	0x00000008
.L_16:


//--------------------- .nv.callgraph             --------------------------
	.section	.nv.callgraph,"",@"SHT_CUDA_CALLGRAPH"
	.align	4
	.sectionentsize	8
	.align		4
        /*0000*/ 	.word	0x00000000
	.align		4
        /*0004*/ 	.word	0xffffffff
	.align		4
        /*0008*/ 	.word	index@(_Z4walkv)
	.align		4
        /*000c*/ 	.word	index@(vprintf)
	.align		4
        /*0010*/ 	.word	0x00000000
	.align		4
        /*0014*/ 	.word	0xfffffffe
	.align		4
        /*0018*/ 	.word	0x00000000
	.align		4
        /*001c*/ 	.word	0xfffffffd
	.align		4
        /*0020*/ 	.word	0x00000000
	.align		4
        /*0024*/ 	.word	0xfffffffc


//--------------------- .nv.constant4             --------------------------
	.section	.nv.constant4,"a",@progbits
	.align	8
	.align		8
.nv.constant4:
        /*0000*/ 	.dword	vprintf
	.align		8
        /*0008*/ 	.dword	$str


//--------------------- .text._Z4walkv            --------------------------
	.section	.text._Z4walkv,"ax",@progbits
	.align	128
        .global         _Z4walkv
        .type           _Z4walkv,@function
        .size           _Z4walkv,(.L_x_2 - _Z4walkv)
        .other          _Z4walkv,@"STO_CUDA_ENTRY STV_DEFAULT"
_Z4walkv:
.text._Z4walkv:
[----:B------:R-:W0:Y:S01]  /*0000*/  LDC R1, c[0x0][0x37c] ;  /* 0x0000df00ff017b82 */ /* 0x000e220000000800 */
[----:B------:R-:W1:Y:S01]  /*0010*/  S2R R8, SR_CTAID.X ;  /* 0x0000000000087919 */ /* 0x000e620000002500 */
[----:B------:R-:W2:Y:S01]  /*0020*/  LDCU UR5, c[0x0][0x2fc] ;  /* 0x00005f80ff0577ac */ /* 0x000ea20008000800 */
[----:B------:R-:W-:Y:S01]  /*0030*/  MOV R2, 0x0 ;  /* 0x0000000000027802 */ /* 0x000fe20000000f00 */
[----:B0-----:R-:W-:Y:S01]  /*0040*/  VIADD R1, R1, 0xffffffe0 ;  /* 0xffffffe001017836 */ /* 0x001fe20000000000 */
[----:B------:R-:W1:Y:S01]  /*0050*/  S2R R11, SR_TID.X ;  /* 0x00000000000b7919 */ /* 0x000e620000002100 */
[----:B------:R-:W1:Y:S01]  /*0060*/  LDCU UR6, c[0x0][0x360] ;  /* 0x00006c00ff0677ac */ /* 0x000e620008000800 */
[----:B------:R-:W0:Y:S01]  /*0070*/  S2R R9, SR_CTAID.Y ;  /* 0x0000000000097919 */ /* 0x000e220000002600 */
[----:B------:R-:W3:Y:S01]  /*0080*/  LDCU UR4, c[0x0][0x2f8] ;  /* 0x00005f00ff0477ac */ /* 0x000ee20008000800 */
[----:B------:R-:W4:Y:S01]  /*0090*/  LDC.64 R2, c[0x4][R2] ;  /* 0x0100000002027b82 */ /* 0x000f220000000a00 */
[----:B------:R-:W5:Y:S01]  /*00a0*/  S2R R10, SR_CTAID.Z ;  /* 0x00000000000a7919 */ /* 0x000f620000002700 */
[----:B------:R-:W5:Y:S01]  /*00b0*/  S2R R12, SR_TID.Y ;  /* 0x00000000000c7919 */ /* 0x000f620000002200 */
[----:B------:R-:W5:Y:S01]  /*00c0*/  S2R R13, SR_TID.Z ;  /* 0x00000000000d7919 */ /* 0x000f620000002300 */
[----:B---3--:R-:W-:-:S05]  /*00d0*/  IADD3 R6, P0, PT, R1, UR4, RZ ;  /* 0x0000000401067c10 */ /* 0x008fca000ff1e0ff */
[----:B--2---:R-:W-:Y:S02]  /*00e0*/  IMAD.X R7, RZ, RZ, UR5, P0 ;  /* 0x00000005ff077e24 */ /* 0x004fe400080e06ff */
[----:B-1----:R-:W-:Y:S01]  /*00f0*/  IMAD R0, R8, UR6, R11 ;  /* 0x0000000608007c24 */ /* 0x002fe2000f8e020b */
[----:B------:R-:W1:Y:S01]  /*0100*/  LDCU.64 UR6, c[0x4][0x8] ;  /* 0x01000100ff0677ac */ /* 0x000e620008000a00 */
[----:B0-----:R0:W-:Y:S04]  /*0110*/  STL.64 [R1], R8 ;  /* 0x0000000801007387 */ /* 0x0011e80000100a00 */
[----:B-----5:R0:W-:Y:S04]  /*0120*/  STL.64 [R1+0x8], R10 ;  /* 0x0000080a01007387 */ /* 0x0201e80000100a00 */
[----:B------:R0:W-:Y:S04]  /*0130*/  STL [R1+0x18], R0 ;  /* 0x0000180001007387 */ /* 0x0001e80000100800 */
[----:B------:R0:W-:Y:S01]  /*0140*/  STL.64 [R1+0x10], R12 ;  /* 0x0000100c01007387 */ /* 0x0001e20000100a00 */
[----:B-1----:R-:W-:Y:S01]  /*0150*/  IMAD.U32 R4, RZ, RZ, UR6 ;  /* 0x00000006ff047e24 */ /* 0x002fe2000f8e00ff */
[----:B----4-:R-:W-:-:S07]  /*0160*/  MOV R5, UR7 ;  /* 0x0000000700057c02 */ /* 0x010fce0008000f00 */
[----:B------:R-:W-:-:S07]  /*0170*/  LEPC R20, `(.L_x_0) ;  /* 0x000000001014794e */ /* 0x000fce0000000000 */
[----:B0-----:R-:W-:Y:S05]  /*0180*/  CALL.ABS.NOINC R2 ;  /* 0x0000000002007343 */ /* 0x001fea0003c00000 */
.L_x_0:
[----:B------:R-:W-:Y:S05]  /*0190*/  EXIT ;  /* 0x000000000000794d */ /* 0x000fea0003800000 */
.L_x_1:
[----:B------:R-:W-:-:S00]  /*01a0*/  BRA `(.L_x_1) ;  /* 0xfffffffc00fc7947 */ /* 0x000fc0000383ffff */
[----:B------:R-:W-:-:S00]  /*01b0*/  NOP ;  /* 0x0000000000007918 */ /* 0x000fc00000000000 */
        /* <DEDUP_REMOVED lines=12> */
.L_x_2:


//--------------------- .nv.global.init           --------------------------
	.section	.nv.global.init,"aw",@progbits
.nv.global.init:
	.type		$str,@object
	.size		$str,(.L_0 - $str)
$str:
        /*0000*/ 	.byte	0x62, 0x20, 0x28, 0x78, 0x2c, 0x20, 0x79, 0x2c, 0x20, 0x7a, 0x29, 0x3a, 0x20, 0x25, 0x32, 0x64
        /*0010*/ 	.byte	0x2c, 0x20, 0x25, 0x32, 0x64, 0x2c, 0x20, 0x25, 0x32, 0x64, 0x20, 0x74, 0x20, 0x28, 0x78, 0x2c
        /*0020*/ 	.byte	0x20, 0x79, 0x2c, 0x20, 0x7a, 0x29, 0x3a, 0x20, 0x25, 0x32, 0x64, 0x2c, 0x20, 0x25, 0x32, 0x64
        /*0030*/ 	.byte	0x2c, 0x20, 0x25, 0x32, 0x64, 0x20, 0x3d, 0x3e, 0x20, 0x25, 0x32, 0x64, 0x0a, 0x00
.L_0:


//--------------------- .nv.shared.reserved.0     --------------------------
	.section	.nv.shared.reserved.0,"aw",@nobits
	.weak		__nv_reservedSMEM_offset_0_alias
	.size		__nv_reservedSMEM_offset_0_alias, 0, 64
	.other		__nv_reservedSMEM_offset_0_alias,@"STO_CUDA_RESERVED_SHARED STV_DEFAULT"
__nv_reservedSMEM_offset_0_alias:
	.zero		0
	.zero		64


//--------------------- .nv.constant0._Z4walkv    --------------------------
	.section	.nv.constant0._Z4walkv,"a",@progbits
	.sectionflags	@""
	.align	4
.nv.constant0._Z4walkv:
	.zero		896


//--------------------- SYMBOLS --------------------------

	.type		.nv.reservedSmem.offset0,@object
	.size		.nv.reservedSmem.offset0,0x4
	.type		vprintf,@function
